//
// Generated by NVIDIA NVVM Compiler
//
// Compiler Build ID: CL-36424714
// Cuda compilation tools, release 13.0, V13.0.88
// Based on NVVM 20.0.0
//

.version 9.0
.target sm_100
.address_size 64

	// .globl	_Z8classifyPfS_4int2
.extern .func  (.param .b32 func_retval0) vprintf
(
	.param .b64 vprintf_param_0,
	.param .b64 vprintf_param_1
)
;
.global .align 4 .b8 d_weights[16777216];
.global .align 1 .b8 $str[58] = {69, 114, 114, 111, 114, 58, 32, 73, 110, 99, 111, 109, 112, 97, 116, 105, 98, 108, 101, 32, 109, 97, 116, 114, 105, 120, 32, 100, 105, 109, 101, 110, 115, 105, 111, 110, 115, 58, 32, 91, 37, 100, 120, 37, 100, 93, 32, 42, 32, 91, 37, 100, 120, 37, 100, 93, 10};

.visible .entry _Z8classifyPfS_4int2(
	.param .u64 .ptr .align 1 _Z8classifyPfS_4int2_param_0,
	.param .u64 .ptr .align 1 _Z8classifyPfS_4int2_param_1,
	.param .align 8 .b8 _Z8classifyPfS_4int2_param_2[8]
)
{
	.local .align 16 .b8 	__local_depot0[16];
	.reg .b64 	%SP;
	.reg .b64 	%SPL;
	.reg .pred 	%p<8>;
	.reg .b32 	%r<27>;
	.reg .b32 	%f<52>;
	.reg .b64 	%rd<20>;

	mov.u64 	%SPL, __local_depot0;
	cvta.local.u64 	%SP, %SPL;
	ld.param.u64 	%rd5, [_Z8classifyPfS_4int2_param_0];
	ld.param.u64 	%rd6, [_Z8classifyPfS_4int2_param_1];
	ld.param.v2.u32 	{%r1, %r2}, [_Z8classifyPfS_4int2_param_2];
	mov.u32 	%r10, %tid.x;
	mov.u32 	%r11, %ctaid.x;
	mov.u32 	%r12, %ntid.x;
	mad.lo.s32 	%r3, %r11, %r12, %r10;
	mov.u32 	%r13, %tid.y;
	mov.u32 	%r14, %ctaid.y;
	mov.u32 	%r15, %ntid.y;
	mad.lo.s32 	%r4, %r14, %r15, %r13;
	setp.eq.s32 	%p1, %r2, 4096;
	or.b32  	%r16, %r3, %r4;
	setp.ne.s32 	%p2, %r16, 0;
	or.pred  	%p3, %p1, %p2;
	@%p3 bra 	$L__BB0_2;
	add.u64 	%rd7, %SP, 0;
	add.u64 	%rd8, %SPL, 0;
	mov.b32 	%r18, 1024;
	mov.b32 	%r19, 4096;
	st.local.v4.u32 	[%rd8], {%r19, %r18, %r1, %r2};
	mov.u64 	%rd9, $str;
	cvta.global.u64 	%rd10, %rd9;
	{ // callseq 0, 0
	.param .b64 param0;
	st.param.b64 	[param0], %rd10;
	.param .b64 param1;
	st.param.b64 	[param1], %rd7;
	.param .b32 retval0;
	call.uni (retval0), 
	vprintf, 
	(
	param0, 
	param1
	);
	ld.param.b32 	%r20, [retval0];
	} // callseq 0
$L__BB0_2:
	setp.gt.s32 	%p4, %r3, 1023;
	setp.ge.s32 	%p5, %r4, %r1;
	or.pred  	%p6, %p4, %p5;
	@%p6 bra 	$L__BB0_5;
	shl.b32 	%r25, %r3, 12;
	shl.b32 	%r23, %r4, 12;
	mad.lo.s32 	%r24, %r1, %r3, %r4;
	cvta.to.global.u64 	%rd11, %rd6;
	mul.wide.s32 	%rd12, %r24, 4;
	add.s64 	%rd1, %rd11, %rd12;
	ld.global.f32 	%f51, [%rd1];
	mul.wide.u32 	%rd13, %r23, 4;
	cvta.to.global.u64 	%rd14, %rd5;
	add.s64 	%rd15, %rd13, %rd14;
	add.s64 	%rd19, %rd15, 32;
	mov.b32 	%r26, 0;
	mov.u64 	%rd17, d_weights;
$L__BB0_4:
	mul.wide.s32 	%rd16, %r25, 4;
	add.s64 	%rd18, %rd17, %rd16;
	ld.global.f32 	%f4, [%rd18];
	ld.global.f32 	%f5, [%rd19+-32];
	fma.rn.f32 	%f6, %f4, %f5, %f51;
	st.global.f32 	[%rd1], %f6;
	ld.global.f32 	%f7, [%rd18+4];
	ld.global.f32 	%f8, [%rd19+-28];
	fma.rn.f32 	%f9, %f7, %f8, %f6;
	st.global.f32 	[%rd1], %f9;
	ld.global.f32 	%f10, [%rd18+8];
	ld.global.f32 	%f11, [%rd19+-24];
	fma.rn.f32 	%f12, %f10, %f11, %f9;
	st.global.f32 	[%rd1], %f12;
	ld.global.f32 	%f13, [%rd18+12];
	ld.global.f32 	%f14, [%rd19+-20];
	fma.rn.f32 	%f15, %f13, %f14, %f12;
	st.global.f32 	[%rd1], %f15;
	ld.global.f32 	%f16, [%rd18+16];
	ld.global.f32 	%f17, [%rd19+-16];
	fma.rn.f32 	%f18, %f16, %f17, %f15;
	st.global.f32 	[%rd1], %f18;
	ld.global.f32 	%f19, [%rd18+20];
	ld.global.f32 	%f20, [%rd19+-12];
	fma.rn.f32 	%f21, %f19, %f20, %f18;
	st.global.f32 	[%rd1], %f21;
	ld.global.f32 	%f22, [%rd18+24];
	ld.global.f32 	%f23, [%rd19+-8];
	fma.rn.f32 	%f24, %f22, %f23, %f21;
	st.global.f32 	[%rd1], %f24;
	ld.global.f32 	%f25, [%rd18+28];
	ld.global.f32 	%f26, [%rd19+-4];
	fma.rn.f32 	%f27, %f25, %f26, %f24;
	st.global.f32 	[%rd1], %f27;
	ld.global.f32 	%f28, [%rd18+32];
	ld.global.f32 	%f29, [%rd19];
	fma.rn.f32 	%f30, %f28, %f29, %f27;
	st.global.f32 	[%rd1], %f30;
	ld.global.f32 	%f31, [%rd18+36];
	ld.global.f32 	%f32, [%rd19+4];
	fma.rn.f32 	%f33, %f31, %f32, %f30;
	st.global.f32 	[%rd1], %f33;
	ld.global.f32 	%f34, [%rd18+40];
	ld.global.f32 	%f35, [%rd19+8];
	fma.rn.f32 	%f36, %f34, %f35, %f33;
	st.global.f32 	[%rd1], %f36;
	ld.global.f32 	%f37, [%rd18+44];
	ld.global.f32 	%f38, [%rd19+12];
	fma.rn.f32 	%f39, %f37, %f38, %f36;
	st.global.f32 	[%rd1], %f39;
	ld.global.f32 	%f40, [%rd18+48];
	ld.global.f32 	%f41, [%rd19+16];
	fma.rn.f32 	%f42, %f40, %f41, %f39;
	st.global.f32 	[%rd1], %f42;
	ld.global.f32 	%f43, [%rd18+52];
	ld.global.f32 	%f44, [%rd19+20];
	fma.rn.f32 	%f45, %f43, %f44, %f42;
	st.global.f32 	[%rd1], %f45;
	ld.global.f32 	%f46, [%rd18+56];
	ld.global.f32 	%f47, [%rd19+24];
	fma.rn.f32 	%f48, %f46, %f47, %f45;
	st.global.f32 	[%rd1], %f48;
	ld.global.f32 	%f49, [%rd18+60];
	ld.global.f32 	%f50, [%rd19+28];
	fma.rn.f32 	%f51, %f49, %f50, %f48;
	st.global.f32 	[%rd1], %f51;
	add.s32 	%r26, %r26, 16;
	add.s32 	%r25, %r25, 16;
	add.s64 	%rd19, %rd19, 64;
	setp.ne.s32 	%p7, %r26, 4096;
	@%p7 bra 	$L__BB0_4;
$L__BB0_5:
	ret;

}


// ===== COMPILED SASS (sm_100) =====

	.target	sm_100

	.elftype	@"ET_EXEC"


//--------------------- .note.nv.tkinfo           --------------------------
	.section	.note.nv.tkinfo,"",@"SHT_NOTE"
	.sectionflags	@"SHF_NOTE_NV_TKINFO"
	.tkinfo
        /*0018*/ 	.word	0x00000002
        /*0030*/ 	.string	""
        /*0030*/ 	.string	"ptxas"
        /*0030*/ 	.string	"Cuda compilation tools, release 13.0, V13.0.88"
        /*0030*/ 	.string	"Build cuda_13.0.r13.0/compiler.36424714_0"
        /*0030*/ 	.string	"-arch sm_100 -m 64 "



//--------------------- .note.nv.cuinfo           --------------------------
	.section	.note.nv.cuinfo,"",@"SHT_NOTE"
	.sectionflags	@"SHF_NOTE_NV_CUINFO"
        /*0018*/ 	.short	0x0002
        /*001a*/ 	.short	0x0064
        /*001c*/ 	.short	0x0082
	.zero		2


//--------------------- .nv.info                  --------------------------
	.section	.nv.info,"",@"SHT_CUDA_INFO"
	.align	4


	//----- nvinfo : EIATTR_REGCOUNT
	.align		4
        /*0000*/ 	.byte	0x04, 0x2f
        /*0002*/ 	.short	(.L_3 - .L_2)
	.align		4
.L_2:
        /*0004*/ 	.word	index@(_Z8classifyPfS_4int2)
        /*0008*/ 	.word	0x00000018


	//----- nvinfo : EIATTR_FRAME_SIZE
	.align		4
.L_3:
        /*000c*/ 	.byte	0x04, 0x11
        /*000e*/ 	.short	(.L_5 - .L_4)
	.align		4
.L_4:
        /*0010*/ 	.word	index@(_Z8classifyPfS_4int2)
        /*0014*/ 	.word	0x00000010


	//----- nvinfo : EIATTR_MIN_STACK_SIZE
	.align		4
.L_5:
        /*0018*/ 	.byte	0x04, 0x12
        /*001a*/ 	.short	(.L_7 - .L_6)
	.align		4
.L_6:
        /*001c*/ 	.word	index@(_Z8classifyPfS_4int2)
        /*0020*/ 	.word	0x00000010
.L_7:


//--------------------- .nv.compat                --------------------------
	.section	.nv.compat,"",@"SHT_CUDA_COMPAT_INFO"
	.align	4
        /*0000*/ 	.byte	0x02, 0x09, 0x00, 0x00, 0x02, 0x02, 0x01, 0x00, 0x02, 0x05, 0x05, 0x00, 0x03, 0x07, 0x01, 0x01
        /*0010*/ 	.byte	0x02, 0x03, 0x00, 0x00, 0x02, 0x06, 0x01, 0x00, 0x04, 0x0b, 0x08, 0x00, 0x09, 0x00, 0x00, 0x00
        /*0020*/ 	.byte	0x00, 0x00, 0x00, 0x00


//--------------------- .nv.info._Z8classifyPfS_4int2 --------------------------
	.section	.nv.info._Z8classifyPfS_4int2,"",@"SHT_CUDA_INFO"
	.sectionflags	@""
	.align	4


	//----- nvinfo : EIATTR_CUDA_API_VERSION
	.align		4
        /*0000*/ 	.byte	0x04, 0x37
        /*0002*/ 	.short	(.L_9 - .L_8)
.L_8:
        /*0004*/ 	.word	0x00000082


	//----- nvinfo : EIATTR_KPARAM_INFO
	.align		4
.L_9:
        /*0008*/ 	.byte	0x04, 0x17
        /*000a*/ 	.short	(.L_11 - .L_10)
.L_10:
        /*000c*/ 	.word	0x00000000
        /*0010*/ 	.short	0x0002
        /*0012*/ 	.short	0x0010
        /*0014*/ 	.byte	0x00, 0xf0, 0x21, 0x00


	//----- nvinfo : EIATTR_KPARAM_INFO
	.align		4
.L_11:
        /*0018*/ 	.byte	0x04, 0x17
        /*001a*/ 	.short	(.L_13 - .L_12)
.L_12:
        /*001c*/ 	.word	0x00000000
        /*0020*/ 	.short	0x0001
        /*0022*/ 	.short	0x0008
        /*0024*/ 	.byte	0x00, 0xf5, 0x21, 0x00


	//----- nvinfo : EIATTR_KPARAM_INFO
	.align		4
.L_13:
        /*0028*/ 	.byte	0x04, 0x17
        /*002a*/ 	.short	(.L_15 - .L_14)
.L_14:
        /*002c*/ 	.word	0x00000000
        /*0030*/ 	.short	0x0000
        /*0032*/ 	.short	0x0000
        /*0034*/ 	.byte	0x00, 0xf5, 0x21, 0x00


	//----- nvinfo : EIATTR_SPARSE_MMA_MASK
	.align		4
.L_15:
        /*0038*/ 	.byte	0x03, 0x50
        /*003a*/ 	.short	0x0000


	//----- nvinfo : EIATTR_MAXREG_COUNT
	.align		4
        /*003c*/ 	.byte	0x03, 0x1b
        /*003e*/ 	.short	0x00ff


	//----- nvinfo : EIATTR_EXTERNS
	.align		4
        /*0040*/ 	.byte	0x04, 0x0f
        /*0042*/ 	.short	(.L_17 - .L_16)


	//   ....[0]....
	.align		4
.L_16:
        /*0044*/ 	.word	index@(vprintf)


	//----- nvinfo : EIATTR_MERCURY_ISA_VERSION
	.align		4
.L_17:
        /*0048*/ 	.byte	0x03, 0x5f
        /*004a*/ 	.short	0x0101


	//----- nvinfo : EIATTR_VRC_CTA_INIT_COUNT
	.align		4
        /*004c*/ 	.byte	0x02, 0x4a
	.zero		1
	.zero		1


	//----- nvinfo : EIATTR_SYSCALL_OFFSETS
	.align		4
        /*0050*/ 	.byte	0x04, 0x46
        /*0052*/ 	.short	(.L_19 - .L_18)


	//   ....[0]....
.L_18:
        /*0054*/ 	.word	0x000001d0


	//----- nvinfo : EIATTR_EXIT_INSTR_OFFSETS
	.align		4
.L_19:
        /*0058*/ 	.byte	0x04, 0x1c
        /*005a*/ 	.short	(.L_21 - .L_20)


	//   ....[0]....
.L_20:
        /*005c*/ 	.word	0x00000220


	//   ....[1]....
        /*0060*/ 	.word	0x000007f0


	//----- nvinfo : EIATTR_CRS_STACK_SIZE
	.align		4
.L_21:
        /*0064*/ 	.byte	0x04, 0x1e
        /*0066*/ 	.short	(.L_23 - .L_22)
.L_22:
        /*0068*/ 	.word	0x00000000


	//----- nvinfo : EIATTR_CBANK_PARAM_SIZE
	.align		4
.L_23:
        /*006c*/ 	.byte	0x03, 0x19
        /*006e*/ 	.short	0x0018


	//----- nvinfo : EIATTR_PARAM_CBANK
	.align		4
        /*0070*/ 	.byte	0x04, 0x0a
        /*0072*/ 	.short	(.L_25 - .L_24)
	.align		4
.L_24:
        /*0074*/ 	.word	index@(.nv.constant0._Z8classifyPfS_4int2)
        /*0078*/ 	.short	0x0380
        /*007a*/ 	.short	0x0018


	//----- nvinfo : EIATTR_SW_WAR
	.align		4
.L_25:
        /*007c*/ 	.byte	0x04, 0x36
        /*007e*/ 	.short	(.L_27 - .L_26)
.L_26:
        /*0080*/ 	.word	0x00000008
.L_27:


//--------------------- .nv.callgraph             --------------------------
	.section	.nv.callgraph,"",@"SHT_CUDA_CALLGRAPH"
	.align	4
	.sectionentsize	8
	.align		4
        /*0000*/ 	.word	0x00000000
	.align		4
        /*0004*/ 	.word	0xffffffff
	.align		4
        /*0008*/ 	.word	index@(_Z8classifyPfS_4int2)
	.align		4
        /*000c*/ 	.word	index@(vprintf)
	.align		4
        /*0010*/ 	.word	0x00000000
	.align		4
        /*0014*/ 	.word	0xfffffffe
	.align		4
        /*0018*/ 	.word	0x00000000
	.align		4
        /*001c*/ 	.word	0xfffffffd
	.align		4
        /*0020*/ 	.word	0x00000000
	.align		4
        /*0024*/ 	.word	0xfffffffc


//--------------------- .nv.constant4             --------------------------
	.section	.nv.constant4,"a",@progbits
	.align	8
	.align		8
.nv.constant4:
        /*0000*/ 	.dword	vprintf
	.align		8
        /*0008*/ 	.dword	d_weights
	.align		8
        /*0010*/ 	.dword	$str


//--------------------- .text._Z8classifyPfS_4int2 --------------------------
	.section	.text._Z8classifyPfS_4int2,"ax",@progbits
	.align	128
        .global         _Z8classifyPfS_4int2
        .type           _Z8classifyPfS_4int2,@function
        .size           _Z8classifyPfS_4int2,(.L_x_4 - _Z8classifyPfS_4int2)
        .other          _Z8classifyPfS_4int2,@"STO_CUDA_ENTRY STV_DEFAULT"
_Z8classifyPfS_4int2:
.text._Z8classifyPfS_4int2:
[----:B------:R-:W0:Y:S01]  /*0000*/  LDC R1, c[0x0][0x37c] ;  /* 0x0000df00ff017b82 */ /* 0x000e220000000800 */
[----:B------:R-:W1:Y:S01]  /*0010*/  S2R R17, SR_TID.X ;  /* 0x0000000000117919 */ /* 0x000e620000002100 */
[----:B------:R-:W2:Y:S06]  /*0020*/  LDCU UR5, c[0x0][0x2fc] ;  /* 0x00005f80ff0577ac */ /* 0x000eac0008000800 */
[----:B------:R-:W1:Y:S01]  /*0030*/  LDC R0, c[0x0][0x360] ;  /* 0x0000d800ff007b82 */ /* 0x000e620000000800 */
[----:B0-----:R-:W-:Y:S01]  /*0040*/  IADD3 R1, PT, PT, R1, -0x10, RZ ;  /* 0xfffffff001017810 */ /* 0x001fe20007ffe0ff */
[----:B------:R-:W0:Y:S01]  /*0050*/  S2R R16, SR_TID.Y ;  /* 0x0000000000107919 */ /* 0x000e220000002200 */
[----:B------:R-:W3:Y:S01]  /*0060*/  LDCU UR4, c[0x0][0x2f8] ;  /* 0x00005f00ff0477ac */ /* 0x000ee20008000800 */
[----:B------:R-:W-:Y:S04]  /*0070*/  BSSY.RECONVERGENT B6, `(.L_x_0) ;  /* 0x0000017000067945 */ /* 0x000fe80003800200 */
[----:B------:R-:W1:Y:S08]  /*0080*/  S2UR UR6, SR_CTAID.X ;  /* 0x00000000000679c3 */ /* 0x000e700000002500 */
[----:B------:R-:W0:Y:S01]  /*0090*/  S2UR UR7, SR_CTAID.Y ;  /* 0x00000000000779c3 */ /* 0x000e220000002600 */
[----:B---3--:R-:W-:-:S07]  /*00a0*/  IADD3 R6, P1, PT, R1, UR4, RZ ;  /* 0x0000000401067c10 */ /* 0x008fce000ff3e0ff */
[----:B------:R-:W0:Y:S01]  /*00b0*/  LDC R3, c[0x0][0x364] ;  /* 0x0000d900ff037b82 */ /* 0x000e220000000800 */
[----:B--2---:R-:W-:-:S07]  /*00c0*/  IADD3.X R7, PT, PT, RZ, UR5, RZ, P1, !PT ;  /* 0x00000005ff077c10 */ /* 0x004fce0008ffe4ff */
[----:B------:R-:W2:Y:S01]  /*00d0*/  LDC R11, c[0x0][0x394] ;  /* 0x0000e500ff0b7b82 */ /* 0x000ea20000000800 */
[----:B-1----:R-:W-:Y:S02]  /*00e0*/  IMAD R17, R0, UR6, R17 ;  /* 0x0000000600117c24 */ /* 0x002fe4000f8e0211 */
[----:B0-----:R-:W-:-:S05]  /*00f0*/  IMAD R16, R3, UR7, R16 ;  /* 0x0000000703107c24 */ /* 0x001fca000f8e0210 */
[----:B------:R-:W-:-:S04]  /*0100*/  LOP3.LUT P0, RZ, R17, R16, RZ, 0xfc, !PT ;  /* 0x0000001011ff7212 */ /* 0x000fc8000780fcff */
[----:B--2---:R-:W-:-:S13]  /*0110*/  ISETP.EQ.OR P0, PT, R11, 0x1000, P0 ;  /* 0x000010000b00780c */ /* 0x004fda0000702670 */
[----:B------:R-:W-:Y:S05]  /*0120*/  @P0 BRA `(.L_x_1) ;  /* 0x00000000002c0947 */ /* 0x000fea0003800000 */
[----:B------:R-:W0:Y:S01]  /*0130*/  LDC R10, c[0x0][0x390] ;  /* 0x0000e400ff0a7b82 */ /* 0x000e220000000800 */
[----:B------:R-:W-:Y:S02]  /*0140*/  HFMA2 R9, -RZ, RZ, 0, 6.103515625e-05 ;  /* 0x00000400ff097431 */ /* 0x000fe400000001ff */
[----:B------:R-:W-:Y:S01]  /*0150*/  IMAD.MOV.U32 R8, RZ, RZ, 0x1000 ;  /* 0x00001000ff087424 */ /* 0x000fe200078e00ff */
[----:B------:R-:W-:Y:S01]  /*0160*/  MOV R0, 0x0 ;  /* 0x0000000000007802 */ /* 0x000fe20000000f00 */
[----:B------:R-:W1:Y:S03]  /*0170*/  LDCU.64 UR4, c[0x4][0x10] ;  /* 0x01000200ff0477ac */ /* 0x000e660008000a00 */
[----:B------:R2:W3:Y:S01]  /*0180*/  LDC.64 R2, c[0x4][R0] ;  /* 0x0100000000027b82 */ /* 0x0004e20000000a00 */
[----:B-1----:R-:W-:Y:S01]  /*0190*/  IMAD.U32 R4, RZ, RZ, UR4 ;  /* 0x00000004ff047e24 */ /* 0x002fe2000f8e00ff */
[----:B------:R-:W-:Y:S01]  /*01a0*/  MOV R5, UR5 ;  /* 0x0000000500057c02 */ /* 0x000fe20008000f00 */
[----:B0-----:R2:W-:Y:S06]  /*01b0*/  STL.128 [R1], R8 ;  /* 0x0000000801007387 */ /* 0x0015ec0000100c00 */
[----:B------:R-:W-:-:S07]  /*01c0*/  LEPC R20, `(.L_x_1) ;  /* 0x000000001014794e */ /* 0x000fce0000000000 */
[----:B--23--:R-:W-:Y:S05]  /*01d0*/  CALL.ABS.NOINC R2 ;  /* 0x0000000002007343 */ /* 0x00cfea0003c00000 */
.L_x_1:
[----:B------:R-:W-:Y:S05]  /*01e0*/  BSYNC.RECONVERGENT B6 ;  /* 0x0000000000067941 */ /* 0x000fea0003800200 */
.L_x_0:
[----:B------:R-:W0:Y:S02]  /*01f0*/  LDC R5, c[0x0][0x390] ;  /* 0x0000e400ff057b82 */ /* 0x000e240000000800 */
[----:B0-----:R-:W-:-:S04]  /*0200*/  ISETP.GE.AND P0, PT, R16, R5, PT ;  /* 0x000000051000720c */ /* 0x001fc80003f06270 */
[----:B------:R-:W-:-:S13]  /*0210*/  ISETP.GT.OR P0, PT, R17, 0x3ff, P0 ;  /* 0x000003ff1100780c */ /* 0x000fda0000704670 */
[----:B------:R-:W-:Y:S05]  /*0220*/  @P0 EXIT ;  /* 0x000000000000094d */ /* 0x000fea0003800000 */
[----:B------:R-:W0:Y:S01]  /*0230*/  LDC.64 R8, c[0x0][0x358] ;  /* 0x0000d600ff087b82 */ /* 0x000e220000000a00 */
[----:B------:R-:W-:-:S07]  /*0240*/  IMAD R5, R17, R5, R16 ;  /* 0x0000000511057224 */ /* 0x000fce00078e0210 */
[----:B------:R-:W1:Y:S01]  /*0250*/  LDC.64 R2, c[0x0][0x388] ;  /* 0x0000e200ff027b82 */ /* 0x000e620000000a00 */
[----:B0-----:R-:W-:Y:S02]  /*0260*/  R2UR UR4, R8 ;  /* 0x00000000080472ca */ /* 0x001fe400000e0000 */
[----:B------:R-:W-:Y:S01]  /*0270*/  R2UR UR5, R9 ;  /* 0x00000000090572ca */ /* 0x000fe200000e0000 */
[----:B-1----:R-:W-:-:S04]  /*0280*/  IMAD.WIDE R2, R5, 0x4, R2 ;  /* 0x0000000405027825 */ /* 0x002fc800078e0202 */
[----:B------:R-:W0:Y:S08]  /*0290*/  LDC.64 R4, c[0x0][0x380] ;  /* 0x0000e000ff047b82 */ /* 0x000e300000000a00 */
[----:B------:R1:W5:Y:S01]  /*02a0*/  LDG.E R11, desc[UR4][R2.64] ;  /* 0x00000004020b7981 */ /* 0x000362000c1e1900 */
[----:B------:R-:W-:Y:S01]  /*02b0*/  SHF.L.U32 R7, R16, 0xc, RZ ;  /* 0x0000000c10077819 */ /* 0x000fe200000006ff */
[----:B------:R-:W-:-:S02]  /*02c0*/  HFMA2 R0, -RZ, RZ, 0, 0 ;  /* 0x00000000ff007431 */ /* 0x000fc400000001ff */
[----:B------:R-:W-:Y:S02]  /*02d0*/  IMAD.SHL.U32 R17, R17, 0x1000, RZ ;  /* 0x0000100011117824 */ /* 0x000fe400078e00ff */
[----:B0-----:R-:W-:-:S03]  /*02e0*/  IMAD.WIDE.U32 R4, R7, 0x4, R4 ;  /* 0x0000000407047825 */ /* 0x001fc600078e0004 */
[----:B------:R-:W-:-:S04]  /*02f0*/  IADD3 R4, P0, PT, R4, 0x20, RZ ;  /* 0x0000002004047810 */ /* 0x000fc80007f1e0ff */
[----:B-1----:R-:W-:-:S09]  /*0300*/  IADD3.X R5, PT, PT, RZ, R5, RZ, P0, !PT ;  /* 0x00000005ff057210 */ /* 0x002fd200007fe4ff */
.L_x_2:
[----:B------:R-:W0:Y:S01]  /*0310*/  LDC.64 R6, c[0x4][0x8] ;  /* 0x01000200ff067b82 */ /* 0x000e220000000a00 */
[C---:B------:R-:W-:Y:S02]  /*0320*/  R2UR UR6, R8.reuse ;  /* 0x00000000080672ca */ /* 0x040fe400000e0000 */
[C---:B------:R-:W-:Y:S02]  /*0330*/  R2UR UR7, R9.reuse ;  /* 0x00000000090772ca */ /* 0x040fe400000e0000 */
[----:B------:R-:W-:Y:S02]  /*0340*/  R2UR UR4, R8 ;  /* 0x00000000080472ca */ /* 0x000fe400000e0000 */
[----:B------:R-:W-:-:S09]  /*0350*/  R2UR UR5, R9 ;  /* 0x00000000090572ca */ /* 0x000fd200000e0000 */
[----:B------:R-:W2:Y:S01]  /*0360*/  LDG.E R12, desc[UR6][R4.64+-0x20] ;  /* 0xffffe006040c7981 */ /* 0x000ea2000c1e1900 */
[----:B0-----:R-:W-:-:S05]  /*0370*/  IMAD.WIDE R6, R17, 0x4, R6 ;  /* 0x0000000411067825 */ /* 0x001fca00078e0206 */
[----:B------:R-:W2:Y:S01]  /*0380*/  LDG.E R10, desc[UR4][R6.64] ;  /* 0x00000004060a7981 */ /* 0x000ea2000c1e1900 */
[----:B------:R-:W-:Y:S02]  /*0390*/  R2UR UR8, R8 ;  /* 0x00000000080872ca */ /* 0x000fe400000e0000 */
[----:B------:R-:W-:Y:S01]  /*03a0*/  R2UR UR9, R9 ;  /* 0x00000000090972ca */ /* 0x000fe200000e0000 */
[----:B-12--5:R-:W-:-:S05]  /*03b0*/  FFMA R11, R10, R12, R11 ;  /* 0x0000000c0a0b7223 */ /* 0x026fca000000000b */
[----:B------:R0:W-:Y:S04]  /*03c0*/  STG.E desc[UR4][R2.64], R11 ;  /* 0x0000000b02007986 */ /* 0x0001e8000c101904 */
[----:B------:R-:W2:Y:S04]  /*03d0*/  LDG.E R10, desc[UR6][R6.64+0x4] ;  /* 0x00000406060a7981 */ /* 0x000ea8000c1e1900 */
[----:B------:R-:W2:Y:S02]  /*03e0*/  LDG.E R12, desc[UR8][R4.64+-0x1c] ;  /* 0xffffe408040c7981 */ /* 0x000ea4000c1e1900 */
[----:B--2---:R-:W-:-:S05]  /*03f0*/  FFMA R13, R10, R12, R11 ;  /* 0x0000000c0a0d7223 */ /* 0x004fca000000000b */
[----:B------:R1:W-:Y:S04]  /*0400*/  STG.E desc[UR4][R2.64], R13 ;  /* 0x0000000d02007986 */ /* 0x0003e8000c101904 */
[----:B------:R-:W0:Y:S04]  /*0410*/  LDG.E R10, desc[UR6][R6.64+0x8] ;  /* 0x00000806060a7981 */ /* 0x000e28000c1e1900 */
[----:B------:R-:W0:Y:S02]  /*0420*/  LDG.E R12, desc[UR8][R4.64+-0x18] ;  /* 0xffffe808040c7981 */ /* 0x000e24000c1e1900 */
[----:B0-----:R-:W-:-:S05]  /*0430*/  FFMA R11, R10, R12, R13 ;  /* 0x0000000c0a0b7223 */ /* 0x001fca000000000d */
[----:B------:R0:W-:Y:S04]  /*0440*/  STG.E desc[UR4][R2.64], R11 ;  /* 0x0000000b02007986 */ /* 0x0001e8000c101904 */
[----:B------:R-:W1:Y:S04]  /*0450*/  LDG.E R10, desc[UR6][R6.64+0xc] ;  /* 0x00000c06060a7981 */ /* 0x000e68000c1e1900 */
[----:B------:R-:W1:Y:S02]  /*0460*/  LDG.E R12, desc[UR8][R4.64+-0x14] ;  /* 0xffffec08040c7981 */ /* 0x000e64000c1e1900 */
[----:B-1----:R-:W-:-:S05]  /*0470*/  FFMA R13, R10, R12, R11 ;  /* 0x0000000c0a0d7223 */ /* 0x002fca000000000b */
        /* <DEDUP_REMOVED lines=41> */
[----:B------:R-:W2:Y:S04]  /*0710*/  LDG.E R10, desc[UR6][R6.64+0x38] ;  /* 0x00003806060a7981 */ /* 0x000ea8000c1e1900 */
[----:B------:R-:W2:Y:S01]  /*0720*/  LDG.E R12, desc[UR8][R4.64+0x18] ;  /* 0x00001808040c7981 */ /* 0x000ea2000c1e1900 */
[----:B------:R-:W-:Y:S02]  /*0730*/  VIADD R0, R0, 0x10 ;  /* 0x0000001000007836 */ /* 0x000fe40000000000 */
[----:B--2---:R-:W-:-:S05]  /*0740*/  FFMA R15, R10, R12, R13 ;  /* 0x0000000c0a0f7223 */ /* 0x004fca000000000d */
[----:B------:R1:W-:Y:S04]  /*0750*/  STG.E desc[UR4][R2.64], R15 ;  /* 0x0000000f02007986 */ /* 0x0003e8000c101904 */
[----:B------:R-:W2:Y:S04]  /*0760*/  LDG.E R10, desc[UR6][R6.64+0x3c] ;  /* 0x00003c06060a7981 */ /* 0x000ea8000c1e1900 */
[----:B0-----:R0:W2:Y:S01]  /*0770*/  LDG.E R11, desc[UR8][R4.64+0x1c] ;  /* 0x00001c08040b7981 */ /* 0x0010a2000c1e1900 */
[----:B------:R-:W-:Y:S02]  /*0780*/  ISETP.NE.AND P0, PT, R0, 0x1000, PT ;  /* 0x000010000000780c */ /* 0x000fe40003f05270 */
[----:B------:R-:W-:-:S02]  /*0790*/  IADD3 R17, PT, PT, R17, 0x10, RZ ;  /* 0x0000001011117810 */ /* 0x000fc40007ffe0ff */
[----:B0-----:R-:W-:-:S04]  /*07a0*/  IADD3 R4, P1, PT, R4, 0x40, RZ ;  /* 0x0000004004047810 */ /* 0x001fc80007f3e0ff */
[----:B------:R-:W-:Y:S01]  /*07b0*/  IADD3.X R5, PT, PT, RZ, R5, RZ, P1, !PT ;  /* 0x00000005ff057210 */ /* 0x000fe20000ffe4ff */
[----:B--2---:R-:W-:-:S05]  /*07c0*/  FFMA R11, R10, R11, R15 ;  /* 0x0000000b0a0b7223 */ /* 0x004fca000000000f */
[----:B------:R1:W-:Y:S01]  /*07d0*/  STG.E desc[UR4][R2.64], R11 ;  /* 0x0000000b02007986 */ /* 0x0003e2000c101904 */
[----:B------:R-:W-:Y:S05]  /*07e0*/  @P0 BRA `(.L_x_2) ;  /* 0xfffffff800c80947 */ /* 0x000fea000383ffff */
[----:B------:R-:W-:Y:S05]  /*07f0*/  EXIT ;  /* 0x000000000000794d */ /* 0x000fea0003800000 */
.L_x_3:
[----:B------:R-:W-:-:S00]  /*0800*/  BRA `(.L_x_3) ;  /* 0xfffffffc00fc7947 */ /* 0x000fc0000383ffff */
[----:B------:R-:W-:-:S00]  /*0810*/  NOP ;  /* 0x0000000000007918 */ /* 0x000fc00000000000 */
        /* <DEDUP_REMOVED lines=14> */
.L_x_4:


//--------------------- .nv.global.init           --------------------------
	.section	.nv.global.init,"aw",@progbits
.nv.global.init:
	.type		$str,@object
	.size		$str,(.L_1 - $str)
$str:
        /*0000*/ 	.byte	0x45, 0x72, 0x72, 0x6f, 0x72, 0x3a, 0x20, 0x49, 0x6e, 0x63, 0x6f, 0x6d, 0x70, 0x61, 0x74, 0x69
        /*0010*/ 	.byte	0x62, 0x6c, 0x65, 0x20, 0x6d, 0x61, 0x74, 0x72, 0x69, 0x78, 0x20, 0x64, 0x69, 0x6d, 0x65, 0x6e
        /*0020*/ 	.byte	0x73, 0x69, 0x6f, 0x6e, 0x73, 0x3a, 0x20, 0x5b, 0x25, 0x64, 0x78, 0x25, 0x64, 0x5d, 0x20, 0x2a
        /*0030*/ 	.byte	0x20, 0x5b, 0x25, 0x64, 0x78, 0x25, 0x64, 0x5d, 0x0a, 0x00
.L_1:


//--------------------- .nv.shared.reserved.0     --------------------------
	.section	.nv.shared.reserved.0,"aw",@nobits
	.weak		__nv_reservedSMEM_offset_0_alias
	.size		__nv_reservedSMEM_offset_0_alias, 0, 64
	.other		__nv_reservedSMEM_offset_0_alias,@"STO_CUDA_RESERVED_SHARED STV_DEFAULT"
__nv_reservedSMEM_offset_0_alias:
	.zero		0
	.zero		64


//--------------------- .nv.global                --------------------------
	.section	.nv.global,"aw",@nobits
	.align	4
.nv.global:
	.type		d_weights,@object
	.size		d_weights,(.L_0 - d_weights)
d_weights:
	.zero		16777216
.L_0:


//--------------------- .nv.constant0._Z8classifyPfS_4int2 --------------------------
	.section	.nv.constant0._Z8classifyPfS_4int2,"a",@progbits
	.sectionflags	@""
	.align	4
.nv.constant0._Z8classifyPfS_4int2:
	.zero		920


//--------------------- SYMBOLS --------------------------

	.type		.nv.reservedSmem.offset0,@object
	.size		.nv.reservedSmem.offset0,0x4
	.type		vprintf,@function
